//
// Generated by NVIDIA NVVM Compiler
//
// Compiler Build ID: CL-36424714
// Cuda compilation tools, release 13.0, V13.0.88
// Based on NVVM 20.0.0
//

.version 9.0
.target sm_100
.address_size 64

	// .globl	_Z9kernelGPUPfS_S_S_S_S_iiPi

.visible .entry _Z9kernelGPUPfS_S_S_S_S_iiPi(
	.param .u64 .ptr .align 1 _Z9kernelGPUPfS_S_S_S_S_iiPi_param_0,
	.param .u64 .ptr .align 1 _Z9kernelGPUPfS_S_S_S_S_iiPi_param_1,
	.param .u64 .ptr .align 1 _Z9kernelGPUPfS_S_S_S_S_iiPi_param_2,
	.param .u64 .ptr .align 1 _Z9kernelGPUPfS_S_S_S_S_iiPi_param_3,
	.param .u64 .ptr .align 1 _Z9kernelGPUPfS_S_S_S_S_iiPi_param_4,
	.param .u64 .ptr .align 1 _Z9kernelGPUPfS_S_S_S_S_iiPi_param_5,
	.param .u32 _Z9kernelGPUPfS_S_S_S_S_iiPi_param_6,
	.param .u32 _Z9kernelGPUPfS_S_S_S_S_iiPi_param_7,
	.param .u64 .ptr .align 1 _Z9kernelGPUPfS_S_S_S_S_iiPi_param_8
)
{
	.reg .pred 	%p<4>;
	.reg .b32 	%r<28>;
	.reg .b32 	%f<4>;
	.reg .b64 	%rd<25>;

	ld.param.u64 	%rd2, [_Z9kernelGPUPfS_S_S_S_S_iiPi_param_0];
	ld.param.u64 	%rd3, [_Z9kernelGPUPfS_S_S_S_S_iiPi_param_1];
	ld.param.u64 	%rd4, [_Z9kernelGPUPfS_S_S_S_S_iiPi_param_2];
	ld.param.u64 	%rd5, [_Z9kernelGPUPfS_S_S_S_S_iiPi_param_3];
	ld.param.u64 	%rd6, [_Z9kernelGPUPfS_S_S_S_S_iiPi_param_4];
	ld.param.u64 	%rd7, [_Z9kernelGPUPfS_S_S_S_S_iiPi_param_5];
	ld.param.u32 	%r7, [_Z9kernelGPUPfS_S_S_S_S_iiPi_param_6];
	ld.param.u32 	%r8, [_Z9kernelGPUPfS_S_S_S_S_iiPi_param_7];
	ld.param.u64 	%rd8, [_Z9kernelGPUPfS_S_S_S_S_iiPi_param_8];
	mov.u32 	%r9, %tid.x;
	mov.u32 	%r10, %ntid.x;
	mov.u32 	%r11, %ctaid.x;
	mad.lo.s32 	%r1, %r10, %r11, %r9;
	mul.lo.s32 	%r12, %r7, %r7;
	setp.ge.s32 	%p1, %r1, %r12;
	@%p1 bra 	$L__BB0_5;
	div.s32 	%r14, %r7, %r8;
	div.s32 	%r15, %r1, %r7;
	mul.lo.s32 	%r16, %r15, %r7;
	sub.s32 	%r17, %r1, %r16;
	div.s32 	%r18, %r17, %r14;
	rem.s32 	%r19, %r15, %r14;
	sub.s32 	%r20, %r15, %r19;
	add.s32 	%r2, %r20, %r18;
	mul.lo.s32 	%r21, %r14, %r14;
	max.u32 	%r3, %r21, 1;
	cvta.to.global.u64 	%rd1, %rd8;
	mov.b32 	%r26, 0;
$L__BB0_2:
	mul.wide.u32 	%rd9, %r26, 4;
	add.s64 	%rd10, %rd1, %rd9;
	ld.global.u32 	%r22, [%rd10];
	setp.eq.s32 	%p2, %r2, %r22;
	mov.u32 	%r27, %r26;
	@%p2 bra 	$L__BB0_4;
	add.s32 	%r26, %r26, 1;
	setp.ne.s32 	%p3, %r26, %r3;
	mov.u32 	%r27, %r3;
	@%p3 bra 	$L__BB0_2;
$L__BB0_4:
	mul.lo.s32 	%r23, %r8, %r8;
	sub.s32 	%r24, %r27, %r2;
	mad.lo.s32 	%r25, %r23, %r24, %r1;
	cvta.to.global.u64 	%rd11, %rd2;
	mul.wide.s32 	%rd12, %r1, 4;
	add.s64 	%rd13, %rd11, %rd12;
	ld.global.f32 	%f1, [%rd13];
	cvta.to.global.u64 	%rd14, %rd5;
	mul.wide.s32 	%rd15, %r25, 4;
	add.s64 	%rd16, %rd14, %rd15;
	st.global.f32 	[%rd16], %f1;
	cvta.to.global.u64 	%rd17, %rd3;
	add.s64 	%rd18, %rd17, %rd12;
	ld.global.f32 	%f2, [%rd18];
	cvta.to.global.u64 	%rd19, %rd6;
	add.s64 	%rd20, %rd19, %rd15;
	st.global.f32 	[%rd20], %f2;
	cvta.to.global.u64 	%rd21, %rd4;
	add.s64 	%rd22, %rd21, %rd12;
	ld.global.f32 	%f3, [%rd22];
	cvta.to.global.u64 	%rd23, %rd7;
	add.s64 	%rd24, %rd23, %rd15;
	st.global.f32 	[%rd24], %f3;
$L__BB0_5:
	ret;

}


// ===== COMPILED SASS (sm_100) =====

	.target	sm_100

	.elftype	@"ET_EXEC"


//--------------------- .note.nv.tkinfo           --------------------------
	.section	.note.nv.tkinfo,"",@"SHT_NOTE"
	.sectionflags	@"SHF_NOTE_NV_TKINFO"
	.tkinfo
        /*0018*/ 	.word	0x00000002
        /*0030*/ 	.string	""
        /*0030*/ 	.string	"ptxas"
        /*0030*/ 	.string	"Cuda compilation tools, release 13.0, V13.0.88"
        /*0030*/ 	.string	"Build cuda_13.0.r13.0/compiler.36424714_0"
        /*0030*/ 	.string	"-arch sm_100 -m 64 "



//--------------------- .note.nv.cuinfo           --------------------------
	.section	.note.nv.cuinfo,"",@"SHT_NOTE"
	.sectionflags	@"SHF_NOTE_NV_CUINFO"
        /*0018*/ 	.short	0x0002
        /*001a*/ 	.short	0x0064
        /*001c*/ 	.short	0x0082
	.zero		2


//--------------------- .nv.info                  --------------------------
	.section	.nv.info,"",@"SHT_CUDA_INFO"
	.align	4


	//----- nvinfo : EIATTR_REGCOUNT
	.align		4
        /*0000*/ 	.byte	0x04, 0x2f
        /*0002*/ 	.short	(.L_1 - .L_0)
	.align		4
.L_0:
        /*0004*/ 	.word	index@(_Z9kernelGPUPfS_S_S_S_S_iiPi)
        /*0008*/ 	.word	0x00000012


	//----- nvinfo : EIATTR_FRAME_SIZE
	.align		4
.L_1:
        /*000c*/ 	.byte	0x04, 0x11
        /*000e*/ 	.short	(.L_3 - .L_2)
	.align		4
.L_2:
        /*0010*/ 	.word	index@(_Z9kernelGPUPfS_S_S_S_S_iiPi)
        /*0014*/ 	.word	0x00000000


	//----- nvinfo : EIATTR_MIN_STACK_SIZE
	.align		4
.L_3:
        /*0018*/ 	.byte	0x04, 0x12
        /*001a*/ 	.short	(.L_5 - .L_4)
	.align		4
.L_4:
        /*001c*/ 	.word	index@(_Z9kernelGPUPfS_S_S_S_S_iiPi)
        /*0020*/ 	.word	0x00000000
.L_5:


//--------------------- .nv.compat                --------------------------
	.section	.nv.compat,"",@"SHT_CUDA_COMPAT_INFO"
	.align	4
        /*0000*/ 	.byte	0x02, 0x09, 0x00, 0x00, 0x02, 0x02, 0x01, 0x00, 0x02, 0x05, 0x05, 0x00, 0x03, 0x07, 0x01, 0x01
        /*0010*/ 	.byte	0x02, 0x03, 0x00, 0x00, 0x02, 0x06, 0x01, 0x00, 0x04, 0x0b, 0x08, 0x00, 0x09, 0x00, 0x00, 0x00
        /*0020*/ 	.byte	0x00, 0x00, 0x00, 0x00


//--------------------- .nv.info._Z9kernelGPUPfS_S_S_S_S_iiPi --------------------------
	.section	.nv.info._Z9kernelGPUPfS_S_S_S_S_iiPi,"",@"SHT_CUDA_INFO"
	.sectionflags	@""
	.align	4


	//----- nvinfo : EIATTR_CUDA_API_VERSION
	.align		4
        /*0000*/ 	.byte	0x04, 0x37
        /*0002*/ 	.short	(.L_7 - .L_6)
.L_6:
        /*0004*/ 	.word	0x00000082


	//----- nvinfo : EIATTR_KPARAM_INFO
	.align		4
.L_7:
        /*0008*/ 	.byte	0x04, 0x17
        /*000a*/ 	.short	(.L_9 - .L_8)
.L_8:
        /*000c*/ 	.word	0x00000000
        /*0010*/ 	.short	0x0008
        /*0012*/ 	.short	0x0038
        /*0014*/ 	.byte	0x00, 0xf5, 0x21, 0x00


	//----- nvinfo : EIATTR_KPARAM_INFO
	.align		4
.L_9:
        /*0018*/ 	.byte	0x04, 0x17
        /*001a*/ 	.short	(.L_11 - .L_10)
.L_10:
        /*001c*/ 	.word	0x00000000
        /*0020*/ 	.short	0x0007
        /*0022*/ 	.short	0x0034
        /*0024*/ 	.byte	0x00, 0xf0, 0x11, 0x00


	//----- nvinfo : EIATTR_KPARAM_INFO
	.align		4
.L_11:
        /*0028*/ 	.byte	0x04, 0x17
        /*002a*/ 	.short	(.L_13 - .L_12)
.L_12:
        /*002c*/ 	.word	0x00000000
        /*0030*/ 	.short	0x0006
        /*0032*/ 	.short	0x0030
        /*0034*/ 	.byte	0x00, 0xf0, 0x11, 0x00


	//----- nvinfo : EIATTR_KPARAM_INFO
	.align		4
.L_13:
        /*0038*/ 	.byte	0x04, 0x17
        /*003a*/ 	.short	(.L_15 - .L_14)
.L_14:
        /*003c*/ 	.word	0x00000000
        /*0040*/ 	.short	0x0005
        /*0042*/ 	.short	0x0028
        /*0044*/ 	.byte	0x00, 0xf5, 0x21, 0x00


	//----- nvinfo : EIATTR_KPARAM_INFO
	.align		4
.L_15:
        /*0048*/ 	.byte	0x04, 0x17
        /*004a*/ 	.short	(.L_17 - .L_16)
.L_16:
        /*004c*/ 	.word	0x00000000
        /*0050*/ 	.short	0x0004
        /*0052*/ 	.short	0x0020
        /*0054*/ 	.byte	0x00, 0xf5, 0x21, 0x00


	//----- nvinfo : EIATTR_KPARAM_INFO
	.align		4
.L_17:
        /*0058*/ 	.byte	0x04, 0x17
        /*005a*/ 	.short	(.L_19 - .L_18)
.L_18:
        /*005c*/ 	.word	0x00000000
        /*0060*/ 	.short	0x0003
        /*0062*/ 	.short	0x0018
        /*0064*/ 	.byte	0x00, 0xf5, 0x21, 0x00


	//----- nvinfo : EIATTR_KPARAM_INFO
	.align		4
.L_19:
        /*0068*/ 	.byte	0x04, 0x17
        /*006a*/ 	.short	(.L_21 - .L_20)
.L_20:
        /*006c*/ 	.word	0x00000000
        /*0070*/ 	.short	0x0002
        /*0072*/ 	.short	0x0010
        /*0074*/ 	.byte	0x00, 0xf5, 0x21, 0x00


	//----- nvinfo : EIATTR_KPARAM_INFO
	.align		4
.L_21:
        /*0078*/ 	.byte	0x04, 0x17
        /*007a*/ 	.short	(.L_23 - .L_22)
.L_22:
        /*007c*/ 	.word	0x00000000
        /*0080*/ 	.short	0x0001
        /*0082*/ 	.short	0x0008
        /*0084*/ 	.byte	0x00, 0xf5, 0x21, 0x00


	//----- nvinfo : EIATTR_KPARAM_INFO
	.align		4
.L_23:
        /*0088*/ 	.byte	0x04, 0x17
        /*008a*/ 	.short	(.L_25 - .L_24)
.L_24:
        /*008c*/ 	.word	0x00000000
        /*0090*/ 	.short	0x0000
        /*0092*/ 	.short	0x0000
        /*0094*/ 	.byte	0x00, 0xf5, 0x21, 0x00


	//----- nvinfo : EIATTR_SPARSE_MMA_MASK
	.align		4
.L_25:
        /*0098*/ 	.byte	0x03, 0x50
        /*009a*/ 	.short	0x0000


	//----- nvinfo : EIATTR_MAXREG_COUNT
	.align		4
        /*009c*/ 	.byte	0x03, 0x1b
        /*009e*/ 	.short	0x00ff


	//----- nvinfo : EIATTR_MERCURY_ISA_VERSION
	.align		4
        /*00a0*/ 	.byte	0x03, 0x5f
        /*00a2*/ 	.short	0x0101


	//----- nvinfo : EIATTR_VRC_CTA_INIT_COUNT
	.align		4
        /*00a4*/ 	.byte	0x02, 0x4a
	.zero		1
	.zero		1


	//----- nvinfo : EIATTR_EXIT_INSTR_OFFSETS
	.align		4
        /*00a8*/ 	.byte	0x04, 0x1c
        /*00aa*/ 	.short	(.L_27 - .L_26)


	//   ....[0]....
.L_26:
        /*00ac*/ 	.word	0x00000080


	//   ....[1]....
        /*00b0*/ 	.word	0x00000850


	//----- nvinfo : EIATTR_CRS_STACK_SIZE
	.align		4
.L_27:
        /*00b4*/ 	.byte	0x04, 0x1e
        /*00b6*/ 	.short	(.L_29 - .L_28)
.L_28:
        /*00b8*/ 	.word	0x00000000


	//----- nvinfo : EIATTR_CBANK_PARAM_SIZE
	.align		4
.L_29:
        /*00bc*/ 	.byte	0x03, 0x19
        /*00be*/ 	.short	0x0040


	//----- nvinfo : EIATTR_PARAM_CBANK
	.align		4
        /*00c0*/ 	.byte	0x04, 0x0a
        /*00c2*/ 	.short	(.L_31 - .L_30)
	.align		4
.L_30:
        /*00c4*/ 	.word	index@(.nv.constant0._Z9kernelGPUPfS_S_S_S_S_iiPi)
        /*00c8*/ 	.short	0x0380
        /*00ca*/ 	.short	0x0040


	//----- nvinfo : EIATTR_SW_WAR
	.align		4
.L_31:
        /*00cc*/ 	.byte	0x04, 0x36
        /*00ce*/ 	.short	(.L_33 - .L_32)
.L_32:
        /*00d0*/ 	.word	0x00000008
.L_33:


//--------------------- .nv.callgraph             --------------------------
	.section	.nv.callgraph,"",@"SHT_CUDA_CALLGRAPH"
	.align	4
	.sectionentsize	8
	.align		4
        /*0000*/ 	.word	0x00000000
	.align		4
        /*0004*/ 	.word	0xffffffff
	.align		4
        /*0008*/ 	.word	0x00000000
	.align		4
        /*000c*/ 	.word	0xfffffffe
	.align		4
        /*0010*/ 	.word	0x00000000
	.align		4
        /*0014*/ 	.word	0xfffffffd
	.align		4
        /*0018*/ 	.word	0x00000000
	.align		4
        /*001c*/ 	.word	0xfffffffc


//--------------------- .text._Z9kernelGPUPfS_S_S_S_S_iiPi --------------------------
	.section	.text._Z9kernelGPUPfS_S_S_S_S_iiPi,"ax",@progbits
	.align	128
        .global         _Z9kernelGPUPfS_S_S_S_S_iiPi
        .type           _Z9kernelGPUPfS_S_S_S_S_iiPi,@function
        .size           _Z9kernelGPUPfS_S_S_S_S_iiPi,(.L_x_4 - _Z9kernelGPUPfS_S_S_S_S_iiPi)
        .other          _Z9kernelGPUPfS_S_S_S_S_iiPi,@"STO_CUDA_ENTRY STV_DEFAULT"
_Z9kernelGPUPfS_S_S_S_S_iiPi:
.text._Z9kernelGPUPfS_S_S_S_S_iiPi:
[----:B------:R-:W-:Y:S01]  /*0000*/  LDC R1, c[0x0][0x37c] ;  /* 0x0000df00ff017b82 */ /* 0x000fe20000000800 */
[----:B------:R-:W0:Y:S07]  /*0010*/  S2R R0, SR_TID.X ;  /* 0x0000000000007919 */ /* 0x000e2e0000002100 */
[----:B------:R-:W1:Y:S01]  /*0020*/  LDC R3, c[0x0][0x3b0] ;  /* 0x0000ec00ff037b82 */ /* 0x000e620000000800 */
[----:B------:R-:W0:Y:S01]  /*0030*/  LDCU UR4, c[0x0][0x360] ;  /* 0x00006c00ff0477ac */ /* 0x000e220008000800 */
[----:B------:R-:W0:Y:S02]  /*0040*/  S2R R5, SR_CTAID.X ;  /* 0x0000000000057919 */ /* 0x000e240000002500 */
[----:B0-----:R-:W-:-:S02]  /*0050*/  IMAD R0, R5, UR4, R0 ;  /* 0x0000000405007c24 */ /* 0x001fc4000f8e0200 */
[----:B-1----:R-:W-:-:S05]  /*0060*/  IMAD R5, R3, R3, RZ ;  /* 0x0000000303057224 */ /* 0x002fca00078e02ff */
[----:B------:R-:W-:-:S13]  /*0070*/  ISETP.GE.AND P0, PT, R0, R5, PT ;  /* 0x000000050000720c */ /* 0x000fda0003f06270 */
[----:B------:R-:W-:Y:S05]  /*0080*/  @P0 EXIT ;  /* 0x000000000000094d */ /* 0x000fea0003800000 */
[----:B------:R-:W0:Y:S01]  /*0090*/  LDC R6, c[0x0][0x3b4] ;  /* 0x0000ed00ff067b82 */ /* 0x000e220000000800 */
[----:B------:R-:W-:Y:S01]  /*00a0*/  IABS R4, R3 ;  /* 0x0000000300047213 */ /* 0x000fe20000000000 */
[----:B------:R-:W-:Y:S01]  /*00b0*/  BSSY.RECONVERGENT B0, `(.L_x_0) ;  /* 0x0000063000007945 */ /* 0x000fe20003800200 */
[----:B------:R-:W1:Y:S02]  /*00c0*/  LDCU.64 UR6, c[0x0][0x358] ;  /* 0x00006b00ff0677ac */ /* 0x000e640008000a00 */
[----:B------:R-:W2:Y:S08]  /*00d0*/  I2F.RP R7, R4 ;  /* 0x0000000400077306 */ /* 0x000eb00000209400 */
[----:B--2---:R-:W-:Y:S01]  /*00e0*/  MUFU.RCP R7, R7 ;  /* 0x0000000700077308 */ /* 0x004fe20000001000 */
[----:B0-----:R-:W-:-:S07]  /*00f0*/  IABS R10, R6 ;  /* 0x00000006000a7213 */ /* 0x001fce0000000000 */
[----:B------:R-:W0:Y:S08]  /*0100*/  I2F.RP R2, R10 ;  /* 0x0000000a00027306 */ /* 0x000e300000209400 */
[----:B0-----:R-:W0:Y:S02]  /*0110*/  MUFU.RCP R2, R2 ;  /* 0x0000000200027308 */ /* 0x001e240000001000 */
[----:B0-----:R-:W-:-:S06]  /*0120*/  VIADD R8, R2, 0xffffffe ;  /* 0x0ffffffe02087836 */ /* 0x001fcc0000000000 */
[----:B------:R0:W2:Y:S02]  /*0130*/  F2I.FTZ.U32.TRUNC.NTZ R9, R8 ;  /* 0x0000000800097305 */ /* 0x0000a4000021f000 */
[----:B0-----:R-:W-:Y:S02]  /*0140*/  HFMA2 R8, -RZ, RZ, 0, 0 ;  /* 0x00000000ff087431 */ /* 0x001fe400000001ff */
[----:B--2---:R-:W-:-:S04]  /*0150*/  IMAD.MOV R5, RZ, RZ, -R9 ;  /* 0x000000ffff057224 */ /* 0x004fc800078e0a09 */
[----:B------:R-:W-:-:S04]  /*0160*/  IMAD R5, R5, R10, RZ ;  /* 0x0000000a05057224 */ /* 0x000fc800078e02ff */
[----:B------:R-:W-:-:S04]  /*0170*/  IMAD.HI.U32 R9, R9, R5, R8 ;  /* 0x0000000509097227 */ /* 0x000fc800078e0008 */
[----:B------:R-:W-:Y:S01]  /*0180*/  VIADD R8, R7, 0xffffffe ;  /* 0x0ffffffe07087836 */ /* 0x000fe20000000000 */
[----:B------:R-:W-:Y:S01]  /*0190*/  IABS R7, R0 ;  /* 0x0000000000077213 */ /* 0x000fe20000000000 */
[----:B------:R-:W-:Y:S02]  /*01a0*/  IMAD.HI.U32 R2, R9, R4, RZ ;  /* 0x0000000409027227 */ /* 0x000fe400078e00ff */
[----:B------:R0:W2:Y:S02]  /*01b0*/  F2I.FTZ.U32.TRUNC.NTZ R9, R8 ;  /* 0x0000000800097305 */ /* 0x0000a4000021f000 */
[----:B------:R-:W-:-:S04]  /*01c0*/  IMAD.MOV R5, RZ, RZ, -R2 ;  /* 0x000000ffff057224 */ /* 0x000fc800078e0a02 */
[----:B------:R-:W-:Y:S02]  /*01d0*/  IMAD R5, R10, R5, R4 ;  /* 0x000000050a057224 */ /* 0x000fe400078e0204 */
[----:B0-----:R-:W-:-:S03]  /*01e0*/  IMAD.MOV.U32 R8, RZ, RZ, RZ ;  /* 0x000000ffff087224 */ /* 0x001fc600078e00ff */
[----:B------:R-:W-:-:S13]  /*01f0*/  ISETP.GT.U32.AND P1, PT, R10, R5, PT ;  /* 0x000000050a00720c */ /* 0x000fda0003f24070 */
[-C--:B------:R-:W-:Y:S01]  /*0200*/  @!P1 IADD3 R5, PT, PT, R5, -R10.reuse, RZ ;  /* 0x8000000a05059210 */ /* 0x080fe20007ffe0ff */
[----:B------:R-:W-:Y:S01]  /*0210*/  @!P1 VIADD R2, R2, 0x1 ;  /* 0x0000000102029836 */ /* 0x000fe20000000000 */
[----:B------:R-:W-:Y:S02]  /*0220*/  ISETP.NE.AND P1, PT, R6, RZ, PT ;  /* 0x000000ff0600720c */ /* 0x000fe40003f25270 */
[----:B------:R-:W-:Y:S01]  /*0230*/  ISETP.GE.U32.AND P0, PT, R5, R10, PT ;  /* 0x0000000a0500720c */ /* 0x000fe20003f06070 */
[----:B--2---:R-:W-:Y:S01]  /*0240*/  IMAD.MOV R10, RZ, RZ, -R9 ;  /* 0x000000ffff0a7224 */ /* 0x004fe200078e0a09 */
[----:B------:R-:W-:-:S04]  /*0250*/  LOP3.LUT R5, R3, R6, RZ, 0x3c, !PT ;  /* 0x0000000603057212 */ /* 0x000fc800078e3cff */
[----:B------:R-:W-:Y:S02]  /*0260*/  ISETP.GE.AND P2, PT, R5, RZ, PT ;  /* 0x000000ff0500720c */ /* 0x000fe40003f46270 */
[----:B------:R-:W-:-:S05]  /*0270*/  MOV R5, R10 ;  /* 0x0000000a00057202 */ /* 0x000fca0000000f00 */
[----:B------:R-:W-:Y:S02]  /*0280*/  @P0 VIADD R2, R2, 0x1 ;  /* 0x0000000102020836 */ /* 0x000fe40000000000 */
[----:B------:R-:W-:-:S04]  /*0290*/  IMAD R5, R5, R4, RZ ;  /* 0x0000000405057224 */ /* 0x000fc800078e02ff */
[----:B------:R-:W-:Y:S01]  /*02a0*/  IMAD.HI.U32 R8, R9, R5, R8 ;  /* 0x0000000509087227 */ /* 0x000fe200078e0008 */
[----:B------:R-:W-:Y:S02]  /*02b0*/  @!P2 IADD3 R2, PT, PT, -R2, RZ, RZ ;  /* 0x000000ff0202a210 */ /* 0x000fe40007ffe1ff */
[----:B------:R-:W-:-:S03]  /*02c0*/  @!P1 LOP3.LUT R2, RZ, R6, RZ, 0x33, !PT ;  /* 0x00000006ff029212 */ /* 0x000fc600078e33ff */
[----:B------:R-:W-:Y:S01]  /*02d0*/  IMAD.HI.U32 R6, R8, R7, RZ ;  /* 0x0000000708067227 */ /* 0x000fe200078e00ff */
[----:B------:R-:W-:-:S03]  /*02e0*/  IABS R5, R2 ;  /* 0x0000000200057213 */ /* 0x000fc60000000000 */
[----:B------:R-:W-:Y:S01]  /*02f0*/  IMAD.MOV R8, RZ, RZ, -R6 ;  /* 0x000000ffff087224 */ /* 0x000fe200078e0a06 */
[----:B------:R-:W0:Y:S03]  /*0300*/  I2F.RP R10, R5 ;  /* 0x00000005000a7306 */ /* 0x000e260000209400 */
[----:B------:R-:W-:-:S05]  /*0310*/  IMAD R7, R4, R8, R7 ;  /* 0x0000000804077224 */ /* 0x000fca00078e0207 */
[----:B------:R-:W-:Y:S01]  /*0320*/  ISETP.GT.U32.AND P1, PT, R4, R7, PT ;  /* 0x000000070400720c */ /* 0x000fe20003f24070 */
[----:B0-----:R-:W0:-:S12]  /*0330*/  MUFU.RCP R10, R10 ;  /* 0x0000000a000a7308 */ /* 0x001e180000001000 */
[----:B------:R-:W-:Y:S01]  /*0340*/  @!P1 IMAD.IADD R7, R7, 0x1, -R4 ;  /* 0x0000000107079824 */ /* 0x000fe200078e0a04 */
[----:B------:R-:W-:Y:S02]  /*0350*/  @!P1 IADD3 R6, PT, PT, R6, 0x1, RZ ;  /* 0x0000000106069810 */ /* 0x000fe40007ffe0ff */
[----:B------:R-:W-:Y:S02]  /*0360*/  ISETP.NE.AND P1, PT, R3, RZ, PT ;  /* 0x000000ff0300720c */ /* 0x000fe40003f25270 */
[----:B------:R-:W-:Y:S02]  /*0370*/  ISETP.GE.U32.AND P0, PT, R7, R4, PT ;  /* 0x000000040700720c */ /* 0x000fe40003f06070 */
[----:B------:R-:W-:-:S04]  /*0380*/  LOP3.LUT R4, R0, R3, RZ, 0x3c, !PT ;  /* 0x0000000300047212 */ /* 0x000fc800078e3cff */
[----:B------:R-:W-:Y:S01]  /*0390*/  ISETP.GE.AND P2, PT, R4, RZ, PT ;  /* 0x000000ff0400720c */ /* 0x000fe20003f46270 */
[----:B0-----:R-:W-:-:S04]  /*03a0*/  VIADD R8, R10, 0xffffffe ;  /* 0x0ffffffe0a087836 */ /* 0x001fc80000000000 */
[----:B------:R0:W2:Y:S02]  /*03b0*/  F2I.FTZ.U32.TRUNC.NTZ R9, R8 ;  /* 0x0000000800097305 */ /* 0x0000a4000021f000 */
[----:B------:R-:W-:-:S06]  /*03c0*/  @P0 VIADD R6, R6, 0x1 ;  /* 0x0000000106060836 */ /* 0x000fcc0000000000 */
[----:B------:R-:W-:Y:S01]  /*03d0*/  @!P2 IADD3 R6, PT, PT, -R6, RZ, RZ ;  /* 0x000000ff0606a210 */ /* 0x000fe20007ffe1ff */
[----:B0-----:R-:W-:Y:S01]  /*03e0*/  HFMA2 R8, -RZ, RZ, 0, 0 ;  /* 0x00000000ff087431 */ /* 0x001fe200000001ff */
[----:B------:R-:W-:-:S04]  /*03f0*/  @!P1 LOP3.LUT R6, RZ, R3, RZ, 0x33, !PT ;  /* 0x00000003ff069212 */ /* 0x000fc800078e33ff */
[----:B------:R-:W-:Y:S01]  /*0400*/  IABS R11, R6 ;  /* 0x00000006000b7213 */ /* 0x000fe20000000000 */
[--C-:B--2---:R-:W-:Y:S01]  /*0410*/  IMAD.MOV R10, RZ, RZ, -R9.reuse ;  /* 0x000000ffff0a7224 */ /* 0x104fe200078e0a09 */
[----:B------:R-:W-:Y:S01]  /*0420*/  ISETP.GE.AND P2, PT, R6, RZ, PT ;  /* 0x000000ff0600720c */ /* 0x000fe20003f46270 */
[----:B------:R-:W-:Y:S02]  /*0430*/  IMAD.MOV R4, RZ, RZ, -R6 ;  /* 0x000000ffff047224 */ /* 0x000fe400078e0a06 */
[----:B------:R-:W-:Y:S01]  /*0440*/  IMAD R7, R10, R5, RZ ;  /* 0x000000050a077224 */ /* 0x000fe200078e02ff */
[----:B------:R-:W-:Y:S01]  /*0450*/  IABS R10, R2 ;  /* 0x00000002000a7213 */ /* 0x000fe20000000000 */
[----:B------:R-:W-:Y:S02]  /*0460*/  IMAD R3, R3, R4, R0 ;  /* 0x0000000403037224 */ /* 0x000fe400078e0200 */
[----:B------:R-:W-:-:S03]  /*0470*/  IMAD.HI.U32 R8, R9, R7, R8 ;  /* 0x0000000709087227 */ /* 0x000fc600078e0008 */
[----:B------:R-:W-:Y:S01]  /*0480*/  IABS R4, R3 ;  /* 0x0000000300047213 */ /* 0x000fe20000000000 */
[----:B------:R-:W-:Y:S01]  /*0490*/  IMAD.MOV R9, RZ, RZ, -R10 ;  /* 0x000000ffff097224 */ /* 0x000fe200078e0a0a */
[----:B------:R-:W-:-:S03]  /*04a0*/  LOP3.LUT R3, R3, R2, RZ, 0x3c, !PT ;  /* 0x0000000203037212 */ /* 0x000fc600078e3cff */
[----:B------:R-:W-:-:S04]  /*04b0*/  IMAD.HI.U32 R7, R8, R4, RZ ;  /* 0x0000000408077227 */ /* 0x000fc800078e00ff */
[----:B------:R-:W-:-:S04]  /*04c0*/  IMAD.HI.U32 R8, R8, R11, RZ ;  /* 0x0000000b08087227 */ /* 0x000fc800078e00ff */
[-C--:B------:R-:W-:Y:S02]  /*04d0*/  IMAD R8, R8, R9.reuse, R11 ;  /* 0x0000000908087224 */ /* 0x080fe400078e020b */
[----:B------:R-:W-:-:S03]  /*04e0*/  IMAD R4, R7, R9, R4 ;  /* 0x0000000907047224 */ /* 0x000fc600078e0204 */
[C---:B------:R-:W-:Y:S02]  /*04f0*/  ISETP.GT.U32.AND P1, PT, R5.reuse, R8, PT ;  /* 0x000000080500720c */ /* 0x040fe40003f24070 */
[----:B------:R-:W-:-:S11]  /*0500*/  ISETP.GT.U32.AND P0, PT, R5, R4, PT ;  /* 0x000000040500720c */ /* 0x000fd60003f04070 */
[----:B------:R-:W-:Y:S01]  /*0510*/  @!P1 IMAD.IADD R8, R8, 0x1, -R5 ;  /* 0x0000000108089824 */ /* 0x000fe200078e0a05 */
[----:B------:R-:W-:Y:S02]  /*0520*/  ISETP.GE.AND P1, PT, R3, RZ, PT ;  /* 0x000000ff0300720c */ /* 0x000fe40003f26270 */
[-C--:B------:R-:W-:Y:S02]  /*0530*/  @!P0 IADD3 R4, PT, PT, R4, -R5.reuse, RZ ;  /* 0x8000000504048210 */ /* 0x080fe40007ffe0ff */
[----:B------:R-:W-:Y:S02]  /*0540*/  ISETP.GT.U32.AND P4, PT, R5, R8, PT ;  /* 0x000000080500720c */ /* 0x000fe40003f84070 */
[----:B------:R-:W-:Y:S02]  /*0550*/  ISETP.GE.U32.AND P3, PT, R4, R5, PT ;  /* 0x000000050400720c */ /* 0x000fe40003f66070 */
[----:B------:R-:W-:Y:S02]  /*0560*/  @!P0 IADD3 R7, PT, PT, R7, 0x1, RZ ;  /* 0x0000000107078810 */ /* 0x000fe40007ffe0ff */
[----:B------:R-:W-:-:S07]  /*0570*/  ISETP.NE.AND P0, PT, R2, RZ, PT ;  /* 0x000000ff0200720c */ /* 0x000fce0003f05270 */
[----:B------:R-:W-:Y:S02]  /*0580*/  @!P4 IADD3 R8, PT, PT, R8, -R5, RZ ;  /* 0x800000050808c210 */ /* 0x000fe40007ffe0ff */
[----:B------:R-:W0:Y:S01]  /*0590*/  LDC.64 R4, c[0x0][0x3b8] ;  /* 0x0000ee00ff047b82 */ /* 0x000e220000000a00 */
[----:B------:R-:W-:Y:S02]  /*05a0*/  @P3 VIADD R7, R7, 0x1 ;  /* 0x0000000107073836 */ /* 0x000fe40000000000 */
[----:B------:R-:W-:Y:S01]  /*05b0*/  IMAD.MOV.U32 R3, RZ, RZ, R8 ;  /* 0x000000ffff037224 */ /* 0x000fe200078e0008 */
[-C--:B------:R-:W-:Y:S01]  /*05c0*/  LOP3.LUT R8, RZ, R2.reuse, RZ, 0x33, !PT ;  /* 0x00000002ff087212 */ /* 0x080fe200078e33ff */
[----:B------:R-:W-:Y:S01]  /*05d0*/  IMAD R2, R2, R2, RZ ;  /* 0x0000000202027224 */ /* 0x000fe200078e02ff */
[----:B------:R-:W-:Y:S01]  /*05e0*/  @!P1 IADD3 R7, PT, PT, -R7, RZ, RZ ;  /* 0x000000ff07079210 */ /* 0x000fe20007ffe1ff */
[----:B------:R-:W-:-:S03]  /*05f0*/  @!P2 IMAD.MOV R3, RZ, RZ, -R3 ;  /* 0x000000ffff03a224 */ /* 0x000fc600078e0a03 */
[C---:B------:R-:W-:Y:S02]  /*0600*/  SEL R7, R8.reuse, R7, !P0 ;  /* 0x0000000708077207 */ /* 0x040fe40004000000 */
[----:B------:R-:W-:-:S04]  /*0610*/  SEL R3, R8, R3, !P0 ;  /* 0x0000000308037207 */ /* 0x000fc80004000000 */
[----:B------:R-:W-:Y:S02]  /*0620*/  IADD3 R9, PT, PT, R7, R6, -R3 ;  /* 0x0000000607097210 */ /* 0x000fe40007ffe803 */
[----:B------:R-:W-:Y:S02]  /*0630*/  MOV R7, RZ ;  /* 0x000000ff00077202 */ /* 0x000fe40000000f00 */
[----:B-1----:R-:W-:-:S07]  /*0640*/  VIMNMX.U32 R6, PT, PT, R2, 0x1, !PT ;  /* 0x0000000102067848 */ /* 0x002fce0007fe0000 */
.L_x_2:
[----:B0-----:R-:W-:-:S06]  /*0650*/  IMAD.WIDE.U32 R2, R7, 0x4, R4 ;  /* 0x0000000407027825 */ /* 0x001fcc00078e0004 */
[----:B------:R-:W2:Y:S01]  /*0660*/  LDG.E R2, desc[UR6][R2.64] ;  /* 0x0000000602027981 */ /* 0x000ea2000c1e1900 */
[----:B------:R-:W-:Y:S01]  /*0670*/  IMAD.MOV.U32 R8, RZ, RZ, R7 ;  /* 0x000000ffff087224 */ /* 0x000fe200078e0007 */
[----:B--2---:R-:W-:-:S13]  /*0680*/  ISETP.NE.AND P0, PT, R9, R2, PT ;  /* 0x000000020900720c */ /* 0x004fda0003f05270 */
[----:B------:R-:W-:Y:S05]  /*0690*/  @!P0 BRA `(.L_x_1) ;  /* 0x0000000000108947 */ /* 0x000fea0003800000 */
[----:B------:R-:W-:-:S04]  /*06a0*/  IADD3 R7, PT, PT, R7, 0x1, RZ ;  /* 0x0000000107077810 */ /* 0x000fc80007ffe0ff */
[----:B------:R-:W-:-:S13]  /*06b0*/  ISETP.NE.AND P0, PT, R7, R6, PT ;  /* 0x000000060700720c */ /* 0x000fda0003f05270 */
[----:B------:R-:W-:Y:S05]  /*06c0*/  @P0 BRA `(.L_x_2) ;  /* 0xfffffffc00e00947 */ /* 0x000fea000383ffff */
[----:B------:R-:W-:-:S07]  /*06d0*/  IMAD.MOV.U32 R8, RZ, RZ, R6 ;  /* 0x000000ffff087224 */ /* 0x000fce00078e0006 */
.L_x_1:
[----:B------:R-:W-:Y:S05]  /*06e0*/  BSYNC.RECONVERGENT B0 ;  /* 0x0000000000007941 */ /* 0x000fea0003800200 */
.L_x_0:
[----:B------:R-:W0:Y:S01]  /*06f0*/  LDC.64 R2, c[0x0][0x380] ;  /* 0x0000e000ff027b82 */ /* 0x000e220000000a00 */
[----:B------:R-:W1:Y:S07]  /*0700*/  LDCU UR4, c[0x0][0x3b4] ;  /* 0x00007680ff0477ac */ /* 0x000e6e0008000800 */
[----:B------:R-:W2:Y:S08]  /*0710*/  LDC.64 R4, c[0x0][0x398] ;  /* 0x0000e600ff047b82 */ /* 0x000eb00000000a00 */
[----:B------:R-:W3:Y:S01]  /*0720*/  LDC.64 R6, c[0x0][0x388] ;  /* 0x0000e200ff067b82 */ /* 0x000ee20000000a00 */
[----:B0-----:R-:W-:Y:S01]  /*0730*/  IMAD.WIDE R2, R0, 0x4, R2 ;  /* 0x0000000400027825 */ /* 0x001fe200078e0202 */
[----:B------:R-:W-:-:S06]  /*0740*/  IADD3 R9, PT, PT, -R9, R8, RZ ;  /* 0x0000000809097210 */ /* 0x000fcc0007ffe1ff */
[----:B------:R-:W0:Y:S01]  /*0750*/  LDC.64 R10, c[0x0][0x3a8] ;  /* 0x0000ea00ff0a7b82 */ /* 0x000e220000000a00 */
[----:B------:R4:W5:Y:S01]  /*0760*/  LDG.E R15, desc[UR6][R2.64] ;  /* 0x00000006020f7981 */ /* 0x000962000c1e1900 */
[----:B-1----:R-:W-:-:S06]  /*0770*/  UIMAD UR4, UR4, UR4, URZ ;  /* 0x00000004040472a4 */ /* 0x002fcc000f8e02ff */
[----:B------:R-:W-:Y:S02]  /*0780*/  IMAD R13, R9, UR4, R0 ;  /* 0x00000004090d7c24 */ /* 0x000fe4000f8e0200 */
[----:B------:R-:W1:Y:S02]  /*0790*/  LDC.64 R8, c[0x0][0x390] ;  /* 0x0000e400ff087b82 */ /* 0x000e640000000a00 */
[----:B--2---:R-:W-:-:S04]  /*07a0*/  IMAD.WIDE R4, R13, 0x4, R4 ;  /* 0x000000040d047825 */ /* 0x004fc800078e0204 */
[----:B---3--:R-:W-:Y:S02]  /*07b0*/  IMAD.WIDE R6, R0, 0x4, R6 ;  /* 0x0000000400067825 */ /* 0x008fe400078e0206 */
[----:B----4-:R-:W2:Y:S01]  /*07c0*/  LDC.64 R2, c[0x0][0x3a0] ;  /* 0x0000e800ff027b82 */ /* 0x010ea20000000a00 */
[----:B-----5:R-:W-:Y:S04]  /*07d0*/  STG.E desc[UR6][R4.64], R15 ;  /* 0x0000000f04007986 */ /* 0x020fe8000c101906 */
[----:B------:R-:W3:Y:S01]  /*07e0*/  LDG.E R7, desc[UR6][R6.64] ;  /* 0x0000000606077981 */ /* 0x000ee2000c1e1900 */
[----:B--2---:R-:W-:-:S04]  /*07f0*/  IMAD.WIDE R2, R13, 0x4, R2 ;  /* 0x000000040d027825 */ /* 0x004fc800078e0202 */
[----:B-1----:R-:W-:Y:S01]  /*0800*/  IMAD.WIDE R8, R0, 0x4, R8 ;  /* 0x0000000400087825 */ /* 0x002fe200078e0208 */
[----:B---3--:R-:W-:Y:S05]  /*0810*/  STG.E desc[UR6][R2.64], R7 ;  /* 0x0000000702007986 */ /* 0x008fea000c101906 */
[----:B------:R-:W2:Y:S01]  /*0820*/  LDG.E R9, desc[UR6][R8.64] ;  /* 0x0000000608097981 */ /* 0x000ea2000c1e1900 */
[----:B0-----:R-:W-:-:S05]  /*0830*/  IMAD.WIDE R10, R13, 0x4, R10 ;  /* 0x000000040d0a7825 */ /* 0x001fca00078e020a */
[----:B--2---:R-:W-:Y:S01]  /*0840*/  STG.E desc[UR6][R10.64], R9 ;  /* 0x000000090a007986 */ /* 0x004fe2000c101906 */
[----:B------:R-:W-:Y:S05]  /*0850*/  EXIT ;  /* 0x000000000000794d */ /* 0x000fea0003800000 */
.L_x_3:
[----:B------:R-:W-:-:S00]  /*0860*/  BRA `(.L_x_3) ;  /* 0xfffffffc00fc7947 */ /* 0x000fc0000383ffff */
[----:B------:R-:W-:-:S00]  /*0870*/  NOP ;  /* 0x0000000000007918 */ /* 0x000fc00000000000 */
        /* <DEDUP_REMOVED lines=8> */
.L_x_4:


//--------------------- .nv.shared.reserved.0     --------------------------
	.section	.nv.shared.reserved.0,"aw",@nobits
	.weak		__nv_reservedSMEM_offset_0_alias
	.size		__nv_reservedSMEM_offset_0_alias, 0, 64
	.other		__nv_reservedSMEM_offset_0_alias,@"STO_CUDA_RESERVED_SHARED STV_DEFAULT"
__nv_reservedSMEM_offset_0_alias:
	.zero		0
	.zero		64


//--------------------- .nv.constant0._Z9kernelGPUPfS_S_S_S_S_iiPi --------------------------
	.section	.nv.constant0._Z9kernelGPUPfS_S_S_S_S_iiPi,"a",@progbits
	.sectionflags	@""
	.align	4
.nv.constant0._Z9kernelGPUPfS_S_S_S_S_iiPi:
	.zero		960


//--------------------- SYMBOLS --------------------------

	.type		.nv.reservedSmem.offset0,@object
	.size		.nv.reservedSmem.offset0,0x4
